//
// Generated by NVIDIA NVVM Compiler
//
// Compiler Build ID: CL-36424714
// Cuda compilation tools, release 13.0, V13.0.88
// Based on NVVM 20.0.0
//

.version 9.0
.target sm_100
.address_size 64

	// .globl	_Z4MultPlS_S_

.visible .entry _Z4MultPlS_S_(
	.param .u64 .ptr .align 1 _Z4MultPlS_S__param_0,
	.param .u64 .ptr .align 1 _Z4MultPlS_S__param_1,
	.param .u64 .ptr .align 1 _Z4MultPlS_S__param_2
)
{
	.reg .b32 	%r<5>;
	.reg .b64 	%rd<14>;

	ld.param.u64 	%rd1, [_Z4MultPlS_S__param_0];
	ld.param.u64 	%rd2, [_Z4MultPlS_S__param_1];
	ld.param.u64 	%rd3, [_Z4MultPlS_S__param_2];
	cvta.to.global.u64 	%rd4, %rd3;
	cvta.to.global.u64 	%rd5, %rd2;
	cvta.to.global.u64 	%rd6, %rd1;
	mov.u32 	%r1, %ntid.x;
	mov.u32 	%r2, %ctaid.x;
	mov.u32 	%r3, %tid.x;
	mad.lo.s32 	%r4, %r1, %r2, %r3;
	mul.wide.u32 	%rd7, %r4, 8;
	add.s64 	%rd8, %rd6, %rd7;
	ld.global.u64 	%rd9, [%rd8];
	add.s64 	%rd10, %rd5, %rd7;
	ld.global.u64 	%rd11, [%rd10];
	add.s64 	%rd12, %rd11, %rd9;
	add.s64 	%rd13, %rd4, %rd7;
	st.global.u64 	[%rd13], %rd12;
	ret;

}


// ===== COMPILED SASS (sm_100) =====

	.target	sm_100

	.elftype	@"ET_EXEC"


//--------------------- .note.nv.tkinfo           --------------------------
	.section	.note.nv.tkinfo,"",@"SHT_NOTE"
	.sectionflags	@"SHF_NOTE_NV_TKINFO"
	.tkinfo
        /*0018*/ 	.word	0x00000002
        /*0030*/ 	.string	""
        /*0030*/ 	.string	"ptxas"
        /*0030*/ 	.string	"Cuda compilation tools, release 13.0, V13.0.88"
        /*0030*/ 	.string	"Build cuda_13.0.r13.0/compiler.36424714_0"
        /*0030*/ 	.string	"-arch sm_100 -m 64 "



//--------------------- .note.nv.cuinfo           --------------------------
	.section	.note.nv.cuinfo,"",@"SHT_NOTE"
	.sectionflags	@"SHF_NOTE_NV_CUINFO"
        /*0018*/ 	.short	0x0002
        /*001a*/ 	.short	0x0064
        /*001c*/ 	.short	0x0082
	.zero		2


//--------------------- .nv.info                  --------------------------
	.section	.nv.info,"",@"SHT_CUDA_INFO"
	.align	4


	//----- nvinfo : EIATTR_REGCOUNT
	.align		4
        /*0000*/ 	.byte	0x04, 0x2f
        /*0002*/ 	.short	(.L_1 - .L_0)
	.align		4
.L_0:
        /*0004*/ 	.word	index@(_Z4MultPlS_S_)
        /*0008*/ 	.word	0x0000000e


	//----- nvinfo : EIATTR_FRAME_SIZE
	.align		4
.L_1:
        /*000c*/ 	.byte	0x04, 0x11
        /*000e*/ 	.short	(.L_3 - .L_2)
	.align		4
.L_2:
        /*0010*/ 	.word	index@(_Z4MultPlS_S_)
        /*0014*/ 	.word	0x00000000


	//----- nvinfo : EIATTR_MIN_STACK_SIZE
	.align		4
.L_3:
        /*0018*/ 	.byte	0x04, 0x12
        /*001a*/ 	.short	(.L_5 - .L_4)
	.align		4
.L_4:
        /*001c*/ 	.word	index@(_Z4MultPlS_S_)
        /*0020*/ 	.word	0x00000000
.L_5:


//--------------------- .nv.compat                --------------------------
	.section	.nv.compat,"",@"SHT_CUDA_COMPAT_INFO"
	.align	4
        /*0000*/ 	.byte	0x02, 0x09, 0x00, 0x00, 0x02, 0x02, 0x01, 0x00, 0x02, 0x05, 0x05, 0x00, 0x03, 0x07, 0x01, 0x01
        /*0010*/ 	.byte	0x02, 0x03, 0x00, 0x00, 0x02, 0x06, 0x01, 0x00, 0x04, 0x0b, 0x08, 0x00, 0x09, 0x00, 0x00, 0x00
        /*0020*/ 	.byte	0x00, 0x00, 0x00, 0x00


//--------------------- .nv.info._Z4MultPlS_S_    --------------------------
	.section	.nv.info._Z4MultPlS_S_,"",@"SHT_CUDA_INFO"
	.sectionflags	@""
	.align	4


	//----- nvinfo : EIATTR_CUDA_API_VERSION
	.align		4
        /*0000*/ 	.byte	0x04, 0x37
        /*0002*/ 	.short	(.L_7 - .L_6)
.L_6:
        /*0004*/ 	.word	0x00000082


	//----- nvinfo : EIATTR_KPARAM_INFO
	.align		4
.L_7:
        /*0008*/ 	.byte	0x04, 0x17
        /*000a*/ 	.short	(.L_9 - .L_8)
.L_8:
        /*000c*/ 	.word	0x00000000
        /*0010*/ 	.short	0x0002
        /*0012*/ 	.short	0x0010
        /*0014*/ 	.byte	0x00, 0xf5, 0x21, 0x00


	//----- nvinfo : EIATTR_KPARAM_INFO
	.align		4
.L_9:
        /*0018*/ 	.byte	0x04, 0x17
        /*001a*/ 	.short	(.L_11 - .L_10)
.L_10:
        /*001c*/ 	.word	0x00000000
        /*0020*/ 	.short	0x0001
        /*0022*/ 	.short	0x0008
        /*0024*/ 	.byte	0x00, 0xf5, 0x21, 0x00


	//----- nvinfo : EIATTR_KPARAM_INFO
	.align		4
.L_11:
        /*0028*/ 	.byte	0x04, 0x17
        /*002a*/ 	.short	(.L_13 - .L_12)
.L_12:
        /*002c*/ 	.word	0x00000000
        /*0030*/ 	.short	0x0000
        /*0032*/ 	.short	0x0000
        /*0034*/ 	.byte	0x00, 0xf5, 0x21, 0x00


	//----- nvinfo : EIATTR_SPARSE_MMA_MASK
	.align		4
.L_13:
        /*0038*/ 	.byte	0x03, 0x50
        /*003a*/ 	.short	0x0000


	//----- nvinfo : EIATTR_MAXREG_COUNT
	.align		4
        /*003c*/ 	.byte	0x03, 0x1b
        /*003e*/ 	.short	0x00ff


	//----- nvinfo : EIATTR_MERCURY_ISA_VERSION
	.align		4
        /*0040*/ 	.byte	0x03, 0x5f
        /*0042*/ 	.short	0x0101


	//----- nvinfo : EIATTR_VRC_CTA_INIT_COUNT
	.align		4
        /*0044*/ 	.byte	0x02, 0x4a
	.zero		1
	.zero		1


	//----- nvinfo : EIATTR_EXIT_INSTR_OFFSETS
	.align		4
        /*0048*/ 	.byte	0x04, 0x1c
        /*004a*/ 	.short	(.L_15 - .L_14)


	//   ....[0]....
.L_14:
        /*004c*/ 	.word	0x00000110


	//----- nvinfo : EIATTR_CBANK_PARAM_SIZE
	.align		4
.L_15:
        /*0050*/ 	.byte	0x03, 0x19
        /*0052*/ 	.short	0x0018


	//----- nvinfo : EIATTR_PARAM_CBANK
	.align		4
        /*0054*/ 	.byte	0x04, 0x0a
        /*0056*/ 	.short	(.L_17 - .L_16)
	.align		4
.L_16:
        /*0058*/ 	.word	index@(.nv.constant0._Z4MultPlS_S_)
        /*005c*/ 	.short	0x0380
        /*005e*/ 	.short	0x0018


	//----- nvinfo : EIATTR_SW_WAR
	.align		4
.L_17:
        /*0060*/ 	.byte	0x04, 0x36
        /*0062*/ 	.short	(.L_19 - .L_18)
.L_18:
        /*0064*/ 	.word	0x00000008
.L_19:


//--------------------- .nv.callgraph             --------------------------
	.section	.nv.callgraph,"",@"SHT_CUDA_CALLGRAPH"
	.align	4
	.sectionentsize	8
	.align		4
        /*0000*/ 	.word	0x00000000
	.align		4
        /*0004*/ 	.word	0xffffffff
	.align		4
        /*0008*/ 	.word	0x00000000
	.align		4
        /*000c*/ 	.word	0xfffffffe
	.align		4
        /*0010*/ 	.word	0x00000000
	.align		4
        /*0014*/ 	.word	0xfffffffd
	.align		4
        /*0018*/ 	.word	0x00000000
	.align		4
        /*001c*/ 	.word	0xfffffffc


//--------------------- .text._Z4MultPlS_S_       --------------------------
	.section	.text._Z4MultPlS_S_,"ax",@progbits
	.align	128
        .global         _Z4MultPlS_S_
        .type           _Z4MultPlS_S_,@function
        .size           _Z4MultPlS_S_,(.L_x_1 - _Z4MultPlS_S_)
        .other          _Z4MultPlS_S_,@"STO_CUDA_ENTRY STV_DEFAULT"
_Z4MultPlS_S_:
.text._Z4MultPlS_S_:
[----:B------:R-:W-:Y:S01]  /*0000*/  LDC R1, c[0x0][0x37c] ;  /* 0x0000df00ff017b82 */ /* 0x000fe20000000800 */
[----:B------:R-:W0:Y:S07]  /*0010*/  S2R R11, SR_CTAID.X ;  /* 0x00000000000b7919 */ /* 0x000e2e0000002500 */
[----:B------:R-:W1:Y:S01]  /*0020*/  LDC.64 R2, c[0x0][0x380] ;  /* 0x0000e000ff027b82 */ /* 0x000e620000000a00 */
[----:B------:R-:W0:Y:S01]  /*0030*/  LDCU UR6, c[0x0][0x360] ;  /* 0x00006c00ff0677ac */ /* 0x000e220008000800 */
[----:B------:R-:W0:Y:S01]  /*0040*/  S2R R0, SR_TID.X ;  /* 0x0000000000007919 */ /* 0x000e220000002100 */
[----:B------:R-:W2:Y:S05]  /*0050*/  LDCU.64 UR4, c[0x0][0x358] ;  /* 0x00006b00ff0477ac */ /* 0x000eaa0008000a00 */
[----:B------:R-:W3:Y:S08]  /*0060*/  LDC.64 R4, c[0x0][0x388] ;  /* 0x0000e200ff047b82 */ /* 0x000ef00000000a00 */
[----:B------:R-:W4:Y:S01]  /*0070*/  LDC.64 R6, c[0x0][0x390] ;  /* 0x0000e400ff067b82 */ /* 0x000f220000000a00 */
[----:B0-----:R-:W-:-:S04]  /*0080*/  IMAD R11, R11, UR6, R0 ;  /* 0x000000060b0b7c24 */ /* 0x001fc8000f8e0200 */
[----:B-1----:R-:W-:-:S04]  /*0090*/  IMAD.WIDE.U32 R2, R11, 0x8, R2 ;  /* 0x000000080b027825 */ /* 0x002fc800078e0002 */
[C---:B---3--:R-:W-:Y:S02]  /*00a0*/  IMAD.WIDE.U32 R4, R11.reuse, 0x8, R4 ;  /* 0x000000080b047825 */ /* 0x048fe400078e0004 */
[----:B--2---:R-:W2:Y:S04]  /*00b0*/  LDG.E.64 R2, desc[UR4][R2.64] ;  /* 0x0000000402027981 */ /* 0x004ea8000c1e1b00 */
[----:B------:R-:W2:Y:S01]  /*00c0*/  LDG.E.64 R4, desc[UR4][R4.64] ;  /* 0x0000000404047981 */ /* 0x000ea2000c1e1b00 */
[----:B----4-:R-:W-:Y:S01]  /*00d0*/  IMAD.WIDE.U32 R6, R11, 0x8, R6 ;  /* 0x000000080b067825 */ /* 0x010fe200078e0006 */
[----:B--2---:R-:W-:-:S04]  /*00e0*/  IADD3 R8, P0, PT, R2, R4, RZ ;  /* 0x0000000402087210 */ /* 0x004fc80007f1e0ff */
[----:B------:R-:W-:-:S05]  /*00f0*/  IADD3.X R9, PT, PT, R3, R5, RZ, P0, !PT ;  /* 0x0000000503097210 */ /* 0x000fca00007fe4ff */
[----:B------:R-:W-:Y:S01]  /*0100*/  STG.E.64 desc[UR4][R6.64], R8 ;  /* 0x0000000806007986 */ /* 0x000fe2000c101b04 */
[----:B------:R-:W-:Y:S05]  /*0110*/  EXIT ;  /* 0x000000000000794d */ /* 0x000fea0003800000 */
.L_x_0:
[----:B------:R-:W-:-:S00]  /*0120*/  BRA `(.L_x_0) ;  /* 0xfffffffc00fc7947 */ /* 0x000fc0000383ffff */
[----:B------:R-:W-:-:S00]  /*0130*/  NOP ;  /* 0x0000000000007918 */ /* 0x000fc00000000000 */
        /* <DEDUP_REMOVED lines=12> */
.L_x_1:


//--------------------- .nv.shared.reserved.0     --------------------------
	.section	.nv.shared.reserved.0,"aw",@nobits
	.weak		__nv_reservedSMEM_offset_0_alias
	.size		__nv_reservedSMEM_offset_0_alias, 0, 64
	.other		__nv_reservedSMEM_offset_0_alias,@"STO_CUDA_RESERVED_SHARED STV_DEFAULT"
__nv_reservedSMEM_offset_0_alias:
	.zero		0
	.zero		64


//--------------------- .nv.constant0._Z4MultPlS_S_ --------------------------
	.section	.nv.constant0._Z4MultPlS_S_,"a",@progbits
	.sectionflags	@""
	.align	4
.nv.constant0._Z4MultPlS_S_:
	.zero		920


//--------------------- SYMBOLS --------------------------

	.type		.nv.reservedSmem.offset0,@object
	.size		.nv.reservedSmem.offset0,0x4
